//
// Generated by NVIDIA NVVM Compiler
//
// Compiler Build ID: CL-36424714
// Cuda compilation tools, release 13.0, V13.0.88
// Based on NVVM 20.0.0
//

.version 9.0
.target sm_100
.address_size 64

	// .globl	_Z21count_2d_equal_kernelPKiPiiii

.visible .entry _Z21count_2d_equal_kernelPKiPiiii(
	.param .u64 .ptr .align 1 _Z21count_2d_equal_kernelPKiPiiii_param_0,
	.param .u64 .ptr .align 1 _Z21count_2d_equal_kernelPKiPiiii_param_1,
	.param .u32 _Z21count_2d_equal_kernelPKiPiiii_param_2,
	.param .u32 _Z21count_2d_equal_kernelPKiPiiii_param_3,
	.param .u32 _Z21count_2d_equal_kernelPKiPiiii_param_4
)
{
	.reg .pred 	%p<5>;
	.reg .b32 	%r<17>;
	.reg .b64 	%rd<7>;

	ld.param.u64 	%rd1, [_Z21count_2d_equal_kernelPKiPiiii_param_0];
	ld.param.u64 	%rd2, [_Z21count_2d_equal_kernelPKiPiiii_param_1];
	ld.param.u32 	%r5, [_Z21count_2d_equal_kernelPKiPiiii_param_2];
	ld.param.u32 	%r3, [_Z21count_2d_equal_kernelPKiPiiii_param_3];
	ld.param.u32 	%r4, [_Z21count_2d_equal_kernelPKiPiiii_param_4];
	mov.u32 	%r7, %tid.x;
	mov.u32 	%r8, %ntid.x;
	mov.u32 	%r9, %ctaid.x;
	mad.lo.s32 	%r1, %r8, %r9, %r7;
	mov.u32 	%r10, %tid.y;
	mov.u32 	%r11, %ntid.y;
	mov.u32 	%r12, %ctaid.y;
	mad.lo.s32 	%r13, %r11, %r12, %r10;
	setp.ge.s32 	%p1, %r1, %r3;
	setp.ge.s32 	%p2, %r13, %r5;
	or.pred  	%p3, %p1, %p2;
	@%p3 bra 	$L__BB0_3;
	cvta.to.global.u64 	%rd3, %rd1;
	mad.lo.s32 	%r14, %r3, %r13, %r1;
	mul.wide.s32 	%rd4, %r14, 4;
	add.s64 	%rd5, %rd3, %rd4;
	ld.global.u32 	%r15, [%rd5];
	setp.ne.s32 	%p4, %r15, %r4;
	@%p4 bra 	$L__BB0_3;
	cvta.to.global.u64 	%rd6, %rd2;
	atom.global.add.u32 	%r16, [%rd6], 1;
$L__BB0_3:
	ret;

}


// ===== COMPILED SASS (sm_100) =====

	.target	sm_100

	.elftype	@"ET_EXEC"


//--------------------- .note.nv.tkinfo           --------------------------
	.section	.note.nv.tkinfo,"",@"SHT_NOTE"
	.sectionflags	@"SHF_NOTE_NV_TKINFO"
	.tkinfo
        /*0018*/ 	.word	0x00000002
        /*0030*/ 	.string	""
        /*0030*/ 	.string	"ptxas"
        /*0030*/ 	.string	"Cuda compilation tools, release 13.0, V13.0.88"
        /*0030*/ 	.string	"Build cuda_13.0.r13.0/compiler.36424714_0"
        /*0030*/ 	.string	"-arch sm_100 -m 64 "



//--------------------- .note.nv.cuinfo           --------------------------
	.section	.note.nv.cuinfo,"",@"SHT_NOTE"
	.sectionflags	@"SHF_NOTE_NV_CUINFO"
        /*0018*/ 	.short	0x0002
        /*001a*/ 	.short	0x0064
        /*001c*/ 	.short	0x0082
	.zero		2


//--------------------- .nv.info                  --------------------------
	.section	.nv.info,"",@"SHT_CUDA_INFO"
	.align	4


	//----- nvinfo : EIATTR_REGCOUNT
	.align		4
        /*0000*/ 	.byte	0x04, 0x2f
        /*0002*/ 	.short	(.L_1 - .L_0)
	.align		4
.L_0:
        /*0004*/ 	.word	index@(_Z21count_2d_equal_kernelPKiPiiii)
        /*0008*/ 	.word	0x00000008


	//----- nvinfo : EIATTR_FRAME_SIZE
	.align		4
.L_1:
        /*000c*/ 	.byte	0x04, 0x11
        /*000e*/ 	.short	(.L_3 - .L_2)
	.align		4
.L_2:
        /*0010*/ 	.word	index@(_Z21count_2d_equal_kernelPKiPiiii)
        /*0014*/ 	.word	0x00000000


	//----- nvinfo : EIATTR_MIN_STACK_SIZE
	.align		4
.L_3:
        /*0018*/ 	.byte	0x04, 0x12
        /*001a*/ 	.short	(.L_5 - .L_4)
	.align		4
.L_4:
        /*001c*/ 	.word	index@(_Z21count_2d_equal_kernelPKiPiiii)
        /*0020*/ 	.word	0x00000000
.L_5:


//--------------------- .nv.compat                --------------------------
	.section	.nv.compat,"",@"SHT_CUDA_COMPAT_INFO"
	.align	4
        /*0000*/ 	.byte	0x02, 0x09, 0x00, 0x00, 0x02, 0x02, 0x01, 0x00, 0x02, 0x05, 0x05, 0x00, 0x03, 0x07, 0x01, 0x01
        /*0010*/ 	.byte	0x02, 0x03, 0x00, 0x00, 0x02, 0x06, 0x01, 0x00, 0x04, 0x0b, 0x08, 0x00, 0x09, 0x00, 0x00, 0x00
        /*0020*/ 	.byte	0x00, 0x00, 0x00, 0x00


//--------------------- .nv.info._Z21count_2d_equal_kernelPKiPiiii --------------------------
	.section	.nv.info._Z21count_2d_equal_kernelPKiPiiii,"",@"SHT_CUDA_INFO"
	.sectionflags	@""
	.align	4


	//----- nvinfo : EIATTR_CUDA_API_VERSION
	.align		4
        /*0000*/ 	.byte	0x04, 0x37
        /*0002*/ 	.short	(.L_7 - .L_6)
.L_6:
        /*0004*/ 	.word	0x00000082


	//----- nvinfo : EIATTR_KPARAM_INFO
	.align		4
.L_7:
        /*0008*/ 	.byte	0x04, 0x17
        /*000a*/ 	.short	(.L_9 - .L_8)
.L_8:
        /*000c*/ 	.word	0x00000000
        /*0010*/ 	.short	0x0004
        /*0012*/ 	.short	0x0018
        /*0014*/ 	.byte	0x00, 0xf0, 0x11, 0x00


	//----- nvinfo : EIATTR_KPARAM_INFO
	.align		4
.L_9:
        /*0018*/ 	.byte	0x04, 0x17
        /*001a*/ 	.short	(.L_11 - .L_10)
.L_10:
        /*001c*/ 	.word	0x00000000
        /*0020*/ 	.short	0x0003
        /*0022*/ 	.short	0x0014
        /*0024*/ 	.byte	0x00, 0xf0, 0x11, 0x00


	//----- nvinfo : EIATTR_KPARAM_INFO
	.align		4
.L_11:
        /*0028*/ 	.byte	0x04, 0x17
        /*002a*/ 	.short	(.L_13 - .L_12)
.L_12:
        /*002c*/ 	.word	0x00000000
        /*0030*/ 	.short	0x0002
        /*0032*/ 	.short	0x0010
        /*0034*/ 	.byte	0x00, 0xf0, 0x11, 0x00


	//----- nvinfo : EIATTR_KPARAM_INFO
	.align		4
.L_13:
        /*0038*/ 	.byte	0x04, 0x17
        /*003a*/ 	.short	(.L_15 - .L_14)
.L_14:
        /*003c*/ 	.word	0x00000000
        /*0040*/ 	.short	0x0001
        /*0042*/ 	.short	0x0008
        /*0044*/ 	.byte	0x00, 0xf5, 0x21, 0x00


	//----- nvinfo : EIATTR_KPARAM_INFO
	.align		4
.L_15:
        /*0048*/ 	.byte	0x04, 0x17
        /*004a*/ 	.short	(.L_17 - .L_16)
.L_16:
        /*004c*/ 	.word	0x00000000
        /*0050*/ 	.short	0x0000
        /*0052*/ 	.short	0x0000
        /*0054*/ 	.byte	0x00, 0xf5, 0x21, 0x00


	//----- nvinfo : EIATTR_SPARSE_MMA_MASK
	.align		4
.L_17:
        /*0058*/ 	.byte	0x03, 0x50
        /*005a*/ 	.short	0x0000


	//----- nvinfo : EIATTR_MAXREG_COUNT
	.align		4
        /*005c*/ 	.byte	0x03, 0x1b
        /*005e*/ 	.short	0x00ff


	//----- nvinfo : EIATTR_MERCURY_ISA_VERSION
	.align		4
        /*0060*/ 	.byte	0x03, 0x5f
        /*0062*/ 	.short	0x0101


	//----- nvinfo : EIATTR_INT_WARP_WIDE_INSTR_OFFSETS
	.align		4
        /*0064*/ 	.byte	0x04, 0x31
        /*0066*/ 	.short	(.L_19 - .L_18)


	//   ....[0]....
.L_18:
        /*0068*/ 	.word	0x00000170


	//----- nvinfo : EIATTR_VRC_CTA_INIT_COUNT
	.align		4
.L_19:
        /*006c*/ 	.byte	0x02, 0x4a
	.zero		1
	.zero		1


	//----- nvinfo : EIATTR_EXIT_INSTR_OFFSETS
	.align		4
        /*0070*/ 	.byte	0x04, 0x1c
        /*0072*/ 	.short	(.L_21 - .L_20)


	//   ....[0]....
.L_20:
        /*0074*/ 	.word	0x000000c0


	//   ....[1]....
        /*0078*/ 	.word	0x00000140


	//   ....[2]....
        /*007c*/ 	.word	0x000001c0


	//----- nvinfo : EIATTR_CBANK_PARAM_SIZE
	.align		4
.L_21:
        /*0080*/ 	.byte	0x03, 0x19
        /*0082*/ 	.short	0x001c


	//----- nvinfo : EIATTR_PARAM_CBANK
	.align		4
        /*0084*/ 	.byte	0x04, 0x0a
        /*0086*/ 	.short	(.L_23 - .L_22)
	.align		4
.L_22:
        /*0088*/ 	.word	index@(.nv.constant0._Z21count_2d_equal_kernelPKiPiiii)
        /*008c*/ 	.short	0x0380
        /*008e*/ 	.short	0x001c


	//----- nvinfo : EIATTR_SW_WAR
	.align		4
.L_23:
        /*0090*/ 	.byte	0x04, 0x36
        /*0092*/ 	.short	(.L_25 - .L_24)
.L_24:
        /*0094*/ 	.word	0x00000008
.L_25:


//--------------------- .nv.callgraph             --------------------------
	.section	.nv.callgraph,"",@"SHT_CUDA_CALLGRAPH"
	.align	4
	.sectionentsize	8
	.align		4
        /*0000*/ 	.word	0x00000000
	.align		4
        /*0004*/ 	.word	0xffffffff
	.align		4
        /*0008*/ 	.word	0x00000000
	.align		4
        /*000c*/ 	.word	0xfffffffe
	.align		4
        /*0010*/ 	.word	0x00000000
	.align		4
        /*0014*/ 	.word	0xfffffffd
	.align		4
        /*0018*/ 	.word	0x00000000
	.align		4
        /*001c*/ 	.word	0xfffffffc


//--------------------- .text._Z21count_2d_equal_kernelPKiPiiii --------------------------
	.section	.text._Z21count_2d_equal_kernelPKiPiiii,"ax",@progbits
	.align	128
        .global         _Z21count_2d_equal_kernelPKiPiiii
        .type           _Z21count_2d_equal_kernelPKiPiiii,@function
        .size           _Z21count_2d_equal_kernelPKiPiiii,(.L_x_1 - _Z21count_2d_equal_kernelPKiPiiii)
        .other          _Z21count_2d_equal_kernelPKiPiiii,@"STO_CUDA_ENTRY STV_DEFAULT"
_Z21count_2d_equal_kernelPKiPiiii:
.text._Z21count_2d_equal_kernelPKiPiiii:
[----:B------:R-:W-:Y:S01]  /*0000*/  LDC R1, c[0x0][0x37c] ;  /* 0x0000df00ff017b82 */ /* 0x000fe20000000800 */
[----:B------:R-:W0:Y:S01]  /*0010*/  S2R R5, SR_TID.Y ;  /* 0x0000000000057919 */ /* 0x000e220000002200 */
[----:B------:R-:W1:Y:S01]  /*0020*/  LDCU UR4, c[0x0][0x360] ;  /* 0x00006c00ff0477ac */ /* 0x000e620008000800 */
[----:B------:R-:W0:Y:S01]  /*0030*/  S2R R2, SR_CTAID.Y ;  /* 0x0000000000027919 */ /* 0x000e220000002600 */
[----:B------:R-:W0:Y:S01]  /*0040*/  LDCU UR5, c[0x0][0x364] ;  /* 0x00006c80ff0577ac */ /* 0x000e220008000800 */
[----:B------:R-:W1:Y:S01]  /*0050*/  S2R R0, SR_TID.X ;  /* 0x0000000000007919 */ /* 0x000e620000002100 */
[----:B------:R-:W2:Y:S01]  /*0060*/  LDCU.64 UR6, c[0x0][0x390] ;  /* 0x00007200ff0677ac */ /* 0x000ea20008000a00 */
[----:B------:R-:W1:Y:S01]  /*0070*/  S2R R3, SR_CTAID.X ;  /* 0x0000000000037919 */ /* 0x000e620000002500 */
[----:B0-----:R-:W-:-:S05]  /*0080*/  IMAD R5, R2, UR5, R5 ;  /* 0x0000000502057c24 */ /* 0x001fca000f8e0205 */
[----:B--2---:R-:W-:Y:S01]  /*0090*/  ISETP.GE.AND P0, PT, R5, UR6, PT ;  /* 0x0000000605007c0c */ /* 0x004fe2000bf06270 */
[----:B-1----:R-:W-:-:S05]  /*00a0*/  IMAD R0, R3, UR4, R0 ;  /* 0x0000000403007c24 */ /* 0x002fca000f8e0200 */
[----:B------:R-:W-:-:S13]  /*00b0*/  ISETP.GE.OR P0, PT, R0, UR7, P0 ;  /* 0x0000000700007c0c */ /* 0x000fda0008706670 */
[----:B------:R-:W-:Y:S05]  /*00c0*/  @P0 EXIT ;  /* 0x000000000000094d */ /* 0x000fea0003800000 */
[----:B------:R-:W0:Y:S01]  /*00d0*/  LDC.64 R2, c[0x0][0x380] ;  /* 0x0000e000ff027b82 */ /* 0x000e220000000a00 */
[----:B------:R-:W1:Y:S01]  /*00e0*/  LDCU.64 UR4, c[0x0][0x358] ;  /* 0x00006b00ff0477ac */ /* 0x000e620008000a00 */
[----:B------:R-:W-:Y:S01]  /*00f0*/  IMAD R5, R5, UR7, R0 ;  /* 0x0000000705057c24 */ /* 0x000fe2000f8e0200 */
[----:B------:R-:W2:Y:S03]  /*0100*/  LDCU UR6, c[0x0][0x398] ;  /* 0x00007300ff0677ac */ /* 0x000ea60008000800 */
[----:B0-----:R-:W-:-:S06]  /*0110*/  IMAD.WIDE R2, R5, 0x4, R2 ;  /* 0x0000000405027825 */ /* 0x001fcc00078e0202 */
[----:B-1----:R-:W2:Y:S02]  /*0120*/  LDG.E R2, desc[UR4][R2.64] ;  /* 0x0000000402027981 */ /* 0x002ea4000c1e1900 */
[----:B--2---:R-:W-:-:S13]  /*0130*/  ISETP.NE.AND P0, PT, R2, UR6, PT ;  /* 0x0000000602007c0c */ /* 0x004fda000bf05270 */
[----:B------:R-:W-:Y:S05]  /*0140*/  @P0 EXIT ;  /* 0x000000000000094d */ /* 0x000fea0003800000 */
[----:B------:R-:W0:Y:S01]  /*0150*/  S2R R0, SR_LANEID ;  /* 0x0000000000007919 */ /* 0x000e220000000000 */
[----:B------:R-:W1:Y:S01]  /*0160*/  LDC.64 R2, c[0x0][0x388] ;  /* 0x0000e200ff027b82 */ /* 0x000e620000000a00 */
[----:B------:R-:W-:Y:S02]  /*0170*/  VOTEU.ANY UR6, UPT, PT ;  /* 0x0000000000067886 */ /* 0x000fe400038e0100 */
[----:B------:R-:W-:Y:S02]  /*0180*/  UFLO.U32 UR7, UR6 ;  /* 0x00000006000772bd */ /* 0x000fe400080e0000 */
[----:B------:R-:W1:Y:S04]  /*0190*/  POPC R5, UR6 ;  /* 0x0000000600057d09 */ /* 0x000e680008000000 */
[----:B0-----:R-:W-:-:S13]  /*01a0*/  ISETP.EQ.U32.AND P0, PT, R0, UR7, PT ;  /* 0x0000000700007c0c */ /* 0x001fda000bf02070 */
[----:B-1----:R-:W-:Y:S01]  /*01b0*/  @P0 REDG.E.ADD.STRONG.GPU desc[UR4][R2.64], R5 ;  /* 0x000000050200098e */ /* 0x002fe2000c12e104 */
[----:B------:R-:W-:Y:S05]  /*01c0*/  EXIT ;  /* 0x000000000000794d */ /* 0x000fea0003800000 */
.L_x_0:
[----:B------:R-:W-:-:S00]  /*01d0*/  BRA `(.L_x_0) ;  /* 0xfffffffc00fc7947 */ /* 0x000fc0000383ffff */
[----:B------:R-:W-:-:S00]  /*01e0*/  NOP ;  /* 0x0000000000007918 */ /* 0x000fc00000000000 */
        /* <DEDUP_REMOVED lines=9> */
.L_x_1:


//--------------------- .nv.shared.reserved.0     --------------------------
	.section	.nv.shared.reserved.0,"aw",@nobits
	.weak		__nv_reservedSMEM_offset_0_alias
	.size		__nv_reservedSMEM_offset_0_alias, 0, 64
	.other		__nv_reservedSMEM_offset_0_alias,@"STO_CUDA_RESERVED_SHARED STV_DEFAULT"
__nv_reservedSMEM_offset_0_alias:
	.zero		0
	.zero		64


//--------------------- .nv.constant0._Z21count_2d_equal_kernelPKiPiiii --------------------------
	.section	.nv.constant0._Z21count_2d_equal_kernelPKiPiiii,"a",@progbits
	.sectionflags	@""
	.align	4
.nv.constant0._Z21count_2d_equal_kernelPKiPiiii:
	.zero		924


//--------------------- SYMBOLS --------------------------

	.type		.nv.reservedSmem.offset0,@object
	.size		.nv.reservedSmem.offset0,0x4
